//
// Generated by NVIDIA NVVM Compiler
//
// Compiler Build ID: CL-36424714
// Cuda compilation tools, release 13.0, V13.0.88
// Based on NVVM 20.0.0
//

.version 9.0
.target sm_100
.address_size 64

	// .globl	_Z3addiPfS_

.visible .entry _Z3addiPfS_(
	.param .u32 _Z3addiPfS__param_0,
	.param .u64 .ptr .align 1 _Z3addiPfS__param_1,
	.param .u64 .ptr .align 1 _Z3addiPfS__param_2
)
{
	.reg .pred 	%p<7>;
	.reg .b32 	%r<31>;
	.reg .b32 	%f<16>;
	.reg .b64 	%rd<18>;

	ld.param.u32 	%r12, [_Z3addiPfS__param_0];
	ld.param.u64 	%rd3, [_Z3addiPfS__param_1];
	ld.param.u64 	%rd4, [_Z3addiPfS__param_2];
	cvta.to.global.u64 	%rd1, %rd4;
	cvta.to.global.u64 	%rd2, %rd3;
	mov.u32 	%r13, %ctaid.x;
	mov.u32 	%r14, %ntid.x;
	mov.u32 	%r15, %tid.x;
	mad.lo.s32 	%r29, %r13, %r14, %r15;
	mov.u32 	%r16, %nctaid.x;
	mul.lo.s32 	%r2, %r14, %r16;
	setp.ge.s32 	%p1, %r29, %r12;
	@%p1 bra 	$L__BB0_7;
	add.s32 	%r17, %r29, %r2;
	max.s32 	%r18, %r12, %r17;
	setp.lt.s32 	%p2, %r17, %r12;
	selp.u32 	%r19, 1, 0, %p2;
	add.s32 	%r20, %r17, %r19;
	sub.s32 	%r21, %r18, %r20;
	div.u32 	%r22, %r21, %r2;
	add.s32 	%r3, %r22, %r19;
	and.b32  	%r23, %r3, 3;
	setp.eq.s32 	%p3, %r23, 3;
	@%p3 bra 	$L__BB0_4;
	add.s32 	%r24, %r3, 1;
	and.b32  	%r25, %r24, 3;
	neg.s32 	%r27, %r25;
$L__BB0_3:
	.pragma "nounroll";
	mul.wide.s32 	%rd5, %r29, 4;
	add.s64 	%rd6, %rd1, %rd5;
	add.s64 	%rd7, %rd2, %rd5;
	ld.global.f32 	%f1, [%rd7];
	ld.global.f32 	%f2, [%rd6];
	fma.rn.f32 	%f3, %f1, %f2, %f1;
	st.global.f32 	[%rd6], %f3;
	add.s32 	%r29, %r29, %r2;
	add.s32 	%r27, %r27, 1;
	setp.ne.s32 	%p4, %r27, 0;
	@%p4 bra 	$L__BB0_3;
$L__BB0_4:
	setp.lt.u32 	%p5, %r3, 3;
	@%p5 bra 	$L__BB0_7;
	mul.wide.s32 	%rd11, %r2, 4;
	shl.b32 	%r26, %r2, 2;
$L__BB0_6:
	mul.wide.s32 	%rd8, %r29, 4;
	add.s64 	%rd9, %rd2, %rd8;
	ld.global.f32 	%f4, [%rd9];
	add.s64 	%rd10, %rd1, %rd8;
	ld.global.f32 	%f5, [%rd10];
	fma.rn.f32 	%f6, %f4, %f5, %f4;
	st.global.f32 	[%rd10], %f6;
	add.s64 	%rd12, %rd9, %rd11;
	ld.global.f32 	%f7, [%rd12];
	add.s64 	%rd13, %rd10, %rd11;
	ld.global.f32 	%f8, [%rd13];
	fma.rn.f32 	%f9, %f7, %f8, %f7;
	st.global.f32 	[%rd13], %f9;
	add.s64 	%rd14, %rd12, %rd11;
	ld.global.f32 	%f10, [%rd14];
	add.s64 	%rd15, %rd13, %rd11;
	ld.global.f32 	%f11, [%rd15];
	fma.rn.f32 	%f12, %f10, %f11, %f10;
	st.global.f32 	[%rd15], %f12;
	add.s64 	%rd16, %rd14, %rd11;
	ld.global.f32 	%f13, [%rd16];
	add.s64 	%rd17, %rd15, %rd11;
	ld.global.f32 	%f14, [%rd17];
	fma.rn.f32 	%f15, %f13, %f14, %f13;
	st.global.f32 	[%rd17], %f15;
	add.s32 	%r29, %r26, %r29;
	setp.lt.s32 	%p6, %r29, %r12;
	@%p6 bra 	$L__BB0_6;
$L__BB0_7:
	ret;

}


// ===== COMPILED SASS (sm_100) =====

	.target	sm_100

	.elftype	@"ET_EXEC"


//--------------------- .note.nv.tkinfo           --------------------------
	.section	.note.nv.tkinfo,"",@"SHT_NOTE"
	.sectionflags	@"SHF_NOTE_NV_TKINFO"
	.tkinfo
        /*0018*/ 	.word	0x00000002
        /*0030*/ 	.string	""
        /*0030*/ 	.string	"ptxas"
        /*0030*/ 	.string	"Cuda compilation tools, release 13.0, V13.0.88"
        /*0030*/ 	.string	"Build cuda_13.0.r13.0/compiler.36424714_0"
        /*0030*/ 	.string	"-arch sm_100 -m 64 "



//--------------------- .note.nv.cuinfo           --------------------------
	.section	.note.nv.cuinfo,"",@"SHT_NOTE"
	.sectionflags	@"SHF_NOTE_NV_CUINFO"
        /*0018*/ 	.short	0x0002
        /*001a*/ 	.short	0x0064
        /*001c*/ 	.short	0x0082
	.zero		2


//--------------------- .nv.info                  --------------------------
	.section	.nv.info,"",@"SHT_CUDA_INFO"
	.align	4


	//----- nvinfo : EIATTR_REGCOUNT
	.align		4
        /*0000*/ 	.byte	0x04, 0x2f
        /*0002*/ 	.short	(.L_1 - .L_0)
	.align		4
.L_0:
        /*0004*/ 	.word	index@(_Z3addiPfS_)
        /*0008*/ 	.word	0x00000018


	//----- nvinfo : EIATTR_FRAME_SIZE
	.align		4
.L_1:
        /*000c*/ 	.byte	0x04, 0x11
        /*000e*/ 	.short	(.L_3 - .L_2)
	.align		4
.L_2:
        /*0010*/ 	.word	index@(_Z3addiPfS_)
        /*0014*/ 	.word	0x00000000


	//----- nvinfo : EIATTR_MIN_STACK_SIZE
	.align		4
.L_3:
        /*0018*/ 	.byte	0x04, 0x12
        /*001a*/ 	.short	(.L_5 - .L_4)
	.align		4
.L_4:
        /*001c*/ 	.word	index@(_Z3addiPfS_)
        /*0020*/ 	.word	0x00000000
.L_5:


//--------------------- .nv.compat                --------------------------
	.section	.nv.compat,"",@"SHT_CUDA_COMPAT_INFO"
	.align	4
        /*0000*/ 	.byte	0x02, 0x09, 0x00, 0x00, 0x02, 0x02, 0x01, 0x00, 0x02, 0x05, 0x05, 0x00, 0x03, 0x07, 0x01, 0x01
        /*0010*/ 	.byte	0x02, 0x03, 0x00, 0x00, 0x02, 0x06, 0x01, 0x00, 0x04, 0x0b, 0x08, 0x00, 0x09, 0x00, 0x00, 0x00
        /*0020*/ 	.byte	0x00, 0x00, 0x00, 0x00


//--------------------- .nv.info._Z3addiPfS_      --------------------------
	.section	.nv.info._Z3addiPfS_,"",@"SHT_CUDA_INFO"
	.sectionflags	@""
	.align	4


	//----- nvinfo : EIATTR_CUDA_API_VERSION
	.align		4
        /*0000*/ 	.byte	0x04, 0x37
        /*0002*/ 	.short	(.L_7 - .L_6)
.L_6:
        /*0004*/ 	.word	0x00000082


	//----- nvinfo : EIATTR_KPARAM_INFO
	.align		4
.L_7:
        /*0008*/ 	.byte	0x04, 0x17
        /*000a*/ 	.short	(.L_9 - .L_8)
.L_8:
        /*000c*/ 	.word	0x00000000
        /*0010*/ 	.short	0x0002
        /*0012*/ 	.short	0x0010
        /*0014*/ 	.byte	0x00, 0xf5, 0x21, 0x00


	//----- nvinfo : EIATTR_KPARAM_INFO
	.align		4
.L_9:
        /*0018*/ 	.byte	0x04, 0x17
        /*001a*/ 	.short	(.L_11 - .L_10)
.L_10:
        /*001c*/ 	.word	0x00000000
        /*0020*/ 	.short	0x0001
        /*0022*/ 	.short	0x0008
        /*0024*/ 	.byte	0x00, 0xf5, 0x21, 0x00


	//----- nvinfo : EIATTR_KPARAM_INFO
	.align		4
.L_11:
        /*0028*/ 	.byte	0x04, 0x17
        /*002a*/ 	.short	(.L_13 - .L_12)
.L_12:
        /*002c*/ 	.word	0x00000000
        /*0030*/ 	.short	0x0000
        /*0032*/ 	.short	0x0000
        /*0034*/ 	.byte	0x00, 0xf0, 0x11, 0x00


	//----- nvinfo : EIATTR_SPARSE_MMA_MASK
	.align		4
.L_13:
        /*0038*/ 	.byte	0x03, 0x50
        /*003a*/ 	.short	0x0000


	//----- nvinfo : EIATTR_MAXREG_COUNT
	.align		4
        /*003c*/ 	.byte	0x03, 0x1b
        /*003e*/ 	.short	0x00ff


	//----- nvinfo : EIATTR_MERCURY_ISA_VERSION
	.align		4
        /*0040*/ 	.byte	0x03, 0x5f
        /*0042*/ 	.short	0x0101


	//----- nvinfo : EIATTR_VRC_CTA_INIT_COUNT
	.align		4
        /*0044*/ 	.byte	0x02, 0x4a
	.zero		1
	.zero		1


	//----- nvinfo : EIATTR_EXIT_INSTR_OFFSETS
	.align		4
        /*0048*/ 	.byte	0x04, 0x1c
        /*004a*/ 	.short	(.L_15 - .L_14)


	//   ....[0]....
.L_14:
        /*004c*/ 	.word	0x00000090


	//   ....[1]....
        /*0050*/ 	.word	0x00000380


	//   ....[2]....
        /*0054*/ 	.word	0x00000560


	//----- nvinfo : EIATTR_CRS_STACK_SIZE
	.align		4
.L_15:
        /*0058*/ 	.byte	0x04, 0x1e
        /*005a*/ 	.short	(.L_17 - .L_16)
.L_16:
        /*005c*/ 	.word	0x00000000


	//----- nvinfo : EIATTR_CBANK_PARAM_SIZE
	.align		4
.L_17:
        /*0060*/ 	.byte	0x03, 0x19
        /*0062*/ 	.short	0x0018


	//----- nvinfo : EIATTR_PARAM_CBANK
	.align		4
        /*0064*/ 	.byte	0x04, 0x0a
        /*0066*/ 	.short	(.L_19 - .L_18)
	.align		4
.L_18:
        /*0068*/ 	.word	index@(.nv.constant0._Z3addiPfS_)
        /*006c*/ 	.short	0x0380
        /*006e*/ 	.short	0x0018


	//----- nvinfo : EIATTR_SW_WAR
	.align		4
.L_19:
        /*0070*/ 	.byte	0x04, 0x36
        /*0072*/ 	.short	(.L_21 - .L_20)
.L_20:
        /*0074*/ 	.word	0x00000008
.L_21:


//--------------------- .nv.callgraph             --------------------------
	.section	.nv.callgraph,"",@"SHT_CUDA_CALLGRAPH"
	.align	4
	.sectionentsize	8
	.align		4
        /*0000*/ 	.word	0x00000000
	.align		4
        /*0004*/ 	.word	0xffffffff
	.align		4
        /*0008*/ 	.word	0x00000000
	.align		4
        /*000c*/ 	.word	0xfffffffe
	.align		4
        /*0010*/ 	.word	0x00000000
	.align		4
        /*0014*/ 	.word	0xfffffffd
	.align		4
        /*0018*/ 	.word	0x00000000
	.align		4
        /*001c*/ 	.word	0xfffffffc


//--------------------- .text._Z3addiPfS_         --------------------------
	.section	.text._Z3addiPfS_,"ax",@progbits
	.align	128
        .global         _Z3addiPfS_
        .type           _Z3addiPfS_,@function
        .size           _Z3addiPfS_,(.L_x_5 - _Z3addiPfS_)
        .other          _Z3addiPfS_,@"STO_CUDA_ENTRY STV_DEFAULT"
_Z3addiPfS_:
.text._Z3addiPfS_:
[----:B------:R-:W-:Y:S01]  /*0000*/  LDC R1, c[0x0][0x37c] ;  /* 0x0000df00ff017b82 */ /* 0x000fe20000000800 */
[----:B------:R-:W0:Y:S07]  /*0010*/  S2R R3, SR_TID.X ;  /* 0x0000000000037919 */ /* 0x000e2e0000002100 */
[----:B------:R-:W0:Y:S01]  /*0020*/  S2UR UR4, SR_CTAID.X ;  /* 0x00000000000479c3 */ /* 0x000e220000002500 */
[----:B------:R-:W1:Y:S07]  /*0030*/  LDCU UR6, c[0x0][0x380] ;  /* 0x00007000ff0677ac */ /* 0x000e6e0008000800 */
[----:B------:R-:W0:Y:S01]  /*0040*/  LDC R0, c[0x0][0x360] ;  /* 0x0000d800ff007b82 */ /* 0x000e220000000800 */
[----:B------:R-:W2:Y:S01]  /*0050*/  LDCU UR5, c[0x0][0x370] ;  /* 0x00006e00ff0577ac */ /* 0x000ea20008000800 */
[----:B0-----:R-:W-:-:S02]  /*0060*/  IMAD R3, R0, UR4, R3 ;  /* 0x0000000400037c24 */ /* 0x001fc4000f8e0203 */
[----:B--2---:R-:W-:-:S03]  /*0070*/  IMAD R0, R0, UR5, RZ ;  /* 0x0000000500007c24 */ /* 0x004fc6000f8e02ff */
[----:B-1----:R-:W-:-:S13]  /*0080*/  ISETP.GE.AND P0, PT, R3, UR6, PT ;  /* 0x0000000603007c0c */ /* 0x002fda000bf06270 */
[----:B------:R-:W-:Y:S05]  /*0090*/  @P0 EXIT ;  /* 0x000000000000094d */ /* 0x000fea0003800000 */
[----:B------:R-:W0:Y:S01]  /*00a0*/  I2F.U32.RP R8, R0 ;  /* 0x0000000000087306 */ /* 0x000e220000209000 */
[C---:B------:R-:W-:Y:S01]  /*00b0*/  IMAD.IADD R2, R0.reuse, 0x1, R3 ;  /* 0x0000000100027824 */ /* 0x040fe200078e0203 */
[----:B------:R-:W-:Y:S01]  /*00c0*/  IADD3 R9, PT, PT, RZ, -R0, RZ ;  /* 0x80000000ff097210 */ /* 0x000fe20007ffe0ff */
[----:B------:R-:W1:Y:S01]  /*00d0*/  LDCU.64 UR4, c[0x0][0x358] ;  /* 0x00006b00ff0477ac */ /* 0x000e620008000a00 */
[----:B------:R-:W-:Y:S01]  /*00e0*/  ISETP.NE.U32.AND P2, PT, R0, RZ, PT ;  /* 0x000000ff0000720c */ /* 0x000fe20003f45070 */
[----:B------:R-:W-:Y:S01]  /*00f0*/  BSSY.RECONVERGENT B0, `(.L_x_0) ;  /* 0x0000028000007945 */ /* 0x000fe20003800200 */
[C---:B------:R-:W-:Y:S02]  /*0100*/  ISETP.GE.AND P0, PT, R2.reuse, UR6, PT ;  /* 0x0000000602007c0c */ /* 0x040fe4000bf06270 */
[----:B------:R-:W-:Y:S02]  /*0110*/  VIMNMX R7, PT, PT, R2, UR6, !PT ;  /* 0x0000000602077c48 */ /* 0x000fe4000ffe0100 */
[----:B------:R-:W-:-:S04]  /*0120*/  SEL R6, RZ, 0x1, P0 ;  /* 0x00000001ff067807 */ /* 0x000fc80000000000 */
[----:B------:R-:W-:Y:S01]  /*0130*/  IADD3 R7, PT, PT, R7, -R2, -R6 ;  /* 0x8000000207077210 */ /* 0x000fe20007ffe806 */
[----:B0-----:R-:W0:Y:S02]  /*0140*/  MUFU.RCP R8, R8 ;  /* 0x0000000800087308 */ /* 0x001e240000001000 */
[----:B0-----:R-:W-:-:S06]  /*0150*/  IADD3 R4, PT, PT, R8, 0xffffffe, RZ ;  /* 0x0ffffffe08047810 */ /* 0x001fcc0007ffe0ff */
[----:B------:R0:W2:Y:S02]  /*0160*/  F2I.FTZ.U32.TRUNC.NTZ R5, R4 ;  /* 0x0000000400057305 */ /* 0x0000a4000021f000 */
[----:B0-----:R-:W-:Y:S02]  /*0170*/  HFMA2 R4, -RZ, RZ, 0, 0 ;  /* 0x00000000ff047431 */ /* 0x001fe400000001ff */
[----:B--2---:R-:W-:-:S04]  /*0180*/  IMAD R9, R9, R5, RZ ;  /* 0x0000000509097224 */ /* 0x004fc800078e02ff */
[----:B------:R-:W-:-:S06]  /*0190*/  IMAD.HI.U32 R8, R5, R9, R4 ;  /* 0x0000000905087227 */ /* 0x000fcc00078e0004 */
[----:B------:R-:W-:-:S05]  /*01a0*/  IMAD.HI.U32 R5, R8, R7, RZ ;  /* 0x0000000708057227 */ /* 0x000fca00078e00ff */
[----:B------:R-:W-:-:S05]  /*01b0*/  IADD3 R2, PT, PT, -R5, RZ, RZ ;  /* 0x000000ff05027210 */ /* 0x000fca0007ffe1ff */
[----:B------:R-:W-:-:S05]  /*01c0*/  IMAD R7, R0, R2, R7 ;  /* 0x0000000200077224 */ /* 0x000fca00078e0207 */
[----:B------:R-:W-:-:S13]  /*01d0*/  ISETP.GE.U32.AND P0, PT, R7, R0, PT ;  /* 0x000000000700720c */ /* 0x000fda0003f06070 */
[----:B------:R-:W-:Y:S01]  /*01e0*/  @P0 IMAD.IADD R7, R7, 0x1, -R0 ;  /* 0x0000000107070824 */ /* 0x000fe200078e0a00 */
[----:B------:R-:W-:-:S04]  /*01f0*/  @P0 IADD3 R5, PT, PT, R5, 0x1, RZ ;  /* 0x0000000105050810 */ /* 0x000fc80007ffe0ff */
[----:B------:R-:W-:-:S13]  /*0200*/  ISETP.GE.U32.AND P1, PT, R7, R0, PT ;  /* 0x000000000700720c */ /* 0x000fda0003f26070 */
[----:B------:R-:W-:Y:S02]  /*0210*/  @P1 IADD3 R5, PT, PT, R5, 0x1, RZ ;  /* 0x0000000105051810 */ /* 0x000fe40007ffe0ff */
[----:B------:R-:W-:-:S05]  /*0220*/  @!P2 LOP3.LUT R5, RZ, R0, RZ, 0x33, !PT ;  /* 0x00000000ff05a212 */ /* 0x000fca00078e33ff */
[----:B------:R-:W-:-:S05]  /*0230*/  IMAD.IADD R2, R6, 0x1, R5 ;  /* 0x0000000106027824 */ /* 0x000fca00078e0205 */
[C---:B------:R-:W-:Y:S02]  /*0240*/  LOP3.LUT R4, R2.reuse, 0x3, RZ, 0xc0, !PT ;  /* 0x0000000302047812 */ /* 0x040fe400078ec0ff */
[----:B------:R-:W-:Y:S02]  /*0250*/  ISETP.GE.U32.AND P1, PT, R2, 0x3, PT ;  /* 0x000000030200780c */ /* 0x000fe40003f26070 */
[----:B------:R-:W-:-:S13]  /*0260*/  ISETP.NE.AND P0, PT, R4, 0x3, PT ;  /* 0x000000030400780c */ /* 0x000fda0003f05270 */
[----:B-1----:R-:W-:Y:S05]  /*0270*/  @!P0 BRA `(.L_x_1) ;  /* 0x00000000003c8947 */ /* 0x002fea0003800000 */
[----:B------:R-:W0:Y:S01]  /*0280*/  LDC.64 R8, c[0x0][0x390] ;  /* 0x0000e400ff087b82 */ /* 0x000e220000000a00 */
[----:B------:R-:W-:-:S04]  /*0290*/  IADD3 R2, PT, PT, R2, 0x1, RZ ;  /* 0x0000000102027810 */ /* 0x000fc80007ffe0ff */
[----:B------:R-:W-:-:S03]  /*02a0*/  LOP3.LUT R2, R2, 0x3, RZ, 0xc0, !PT ;  /* 0x0000000302027812 */ /* 0x000fc600078ec0ff */
[----:B------:R-:W1:Y:S01]  /*02b0*/  LDC.64 R10, c[0x0][0x388] ;  /* 0x0000e200ff0a7b82 */ /* 0x000e620000000a00 */
[----:B------:R-:W-:-:S07]  /*02c0*/  IADD3 R2, PT, PT, -R2, RZ, RZ ;  /* 0x000000ff02027210 */ /* 0x000fce0007ffe1ff */
.L_x_2:
[----:B-1----:R-:W-:-:S04]  /*02d0*/  IMAD.WIDE R6, R3, 0x4, R10 ;  /* 0x0000000403067825 */ /* 0x002fc800078e020a */
[----:B0-2---:R-:W-:Y:S02]  /*02e0*/  IMAD.WIDE R4, R3, 0x4, R8 ;  /* 0x0000000403047825 */ /* 0x005fe400078e0208 */
[----:B------:R-:W2:Y:S04]  /*02f0*/  LDG.E R6, desc[UR4][R6.64] ;  /* 0x0000000406067981 */ /* 0x000ea8000c1e1900 */
[----:B------:R-:W2:Y:S01]  /*0300*/  LDG.E R13, desc[UR4][R4.64] ;  /* 0x00000004040d7981 */ /* 0x000ea2000c1e1900 */
[----:B------:R-:W-:Y:S01]  /*0310*/  VIADD R2, R2, 0x1 ;  /* 0x0000000102027836 */ /* 0x000fe20000000000 */
[----:B------:R-:W-:-:S04]  /*0320*/  IADD3 R3, PT, PT, R0, R3, RZ ;  /* 0x0000000300037210 */ /* 0x000fc80007ffe0ff */
[----:B------:R-:W-:Y:S01]  /*0330*/  ISETP.NE.AND P0, PT, R2, RZ, PT ;  /* 0x000000ff0200720c */ /* 0x000fe20003f05270 */
[----:B--2---:R-:W-:-:S05]  /*0340*/  FFMA R13, R6, R13, R6 ;  /* 0x0000000d060d7223 */ /* 0x004fca0000000006 */
[----:B------:R2:W-:Y:S07]  /*0350*/  STG.E desc[UR4][R4.64], R13 ;  /* 0x0000000d04007986 */ /* 0x0005ee000c101904 */
[----:B------:R-:W-:Y:S05]  /*0360*/  @P0 BRA `(.L_x_2) ;  /* 0xfffffffc00d80947 */ /* 0x000fea000383ffff */
.L_x_1:
[----:B------:R-:W-:Y:S05]  /*0370*/  BSYNC.RECONVERGENT B0 ;  /* 0x0000000000007941 */ /* 0x000fea0003800200 */
.L_x_0:
[----:B------:R-:W-:Y:S05]  /*0380*/  @!P1 EXIT ;  /* 0x000000000000994d */ /* 0x000fea0003800000 */
.L_x_3:
[----:B-12---:R-:W0:Y:S08]  /*0390*/  LDC.64 R4, c[0x0][0x388] ;  /* 0x0000e200ff047b82 */ /* 0x006e300000000a00 */
[----:B------:R-:W1:Y:S01]  /*03a0*/  LDC.64 R6, c[0x0][0x390] ;  /* 0x0000e400ff067b82 */ /* 0x000e620000000a00 */
[----:B0-----:R-:W-:-:S05]  /*03b0*/  IMAD.WIDE R12, R3, 0x4, R4 ;  /* 0x00000004030c7825 */ /* 0x001fca00078e0204 */
[----:B------:R-:W2:Y:S01]  /*03c0*/  LDG.E R2, desc[UR4][R12.64] ;  /* 0x000000040c027981 */ /* 0x000ea2000c1e1900 */
[----:B-1----:R-:W-:-:S05]  /*03d0*/  IMAD.WIDE R14, R3, 0x4, R6 ;  /* 0x00000004030e7825 */ /* 0x002fca00078e0206 */
[----:B------:R-:W2:Y:S01]  /*03e0*/  LDG.E R5, desc[UR4][R14.64] ;  /* 0x000000040e057981 */ /* 0x000ea2000c1e1900 */
[----:B------:R-:W-:-:S04]  /*03f0*/  IMAD.WIDE R6, R0, 0x4, R14 ;  /* 0x0000000400067825 */ /* 0x000fc800078e020e */
[----:B--2---:R-:W-:Y:S01]  /*0400*/  FFMA R17, R2, R5, R2 ;  /* 0x0000000502117223 */ /* 0x004fe20000000002 */
[----:B------:R-:W-:-:S04]  /*0410*/  IMAD.WIDE R4, R0, 0x4, R12 ;  /* 0x0000000400047825 */ /* 0x000fc800078e020c */
[----:B------:R0:W-:Y:S04]  /*0420*/  STG.E desc[UR4][R14.64], R17 ;  /* 0x000000110e007986 */ /* 0x0001e8000c101904 */
[----:B------:R-:W2:Y:S04]  /*0430*/  LDG.E R2, desc[UR4][R4.64] ;  /* 0x0000000404027981 */ /* 0x000ea8000c1e1900 */
[----:B------:R-:W2:Y:S01]  /*0440*/  LDG.E R9, desc[UR4][R6.64] ;  /* 0x0000000406097981 */ /* 0x000ea2000c1e1900 */
[----:B------:R-:W-:-:S04]  /*0450*/  IMAD.WIDE R10, R0, 0x4, R6 ;  /* 0x00000004000a7825 */ /* 0x000fc800078e0206 */
[----:B--2---:R-:W-:Y:S01]  /*0460*/  FFMA R19, R2, R9, R2 ;  /* 0x0000000902137223 */ /* 0x004fe20000000002 */
[----:B------:R-:W-:-:S04]  /*0470*/  IMAD.WIDE R8, R0, 0x4, R4 ;  /* 0x0000000400087825 */ /* 0x000fc800078e0204 */
[----:B------:R1:W-:Y:S04]  /*0480*/  STG.E desc[UR4][R6.64], R19 ;  /* 0x0000001306007986 */ /* 0x0003e8000c101904 */
[----:B------:R-:W2:Y:S04]  /*0490*/  LDG.E R2, desc[UR4][R8.64] ;  /* 0x0000000408027981 */ /* 0x000ea8000c1e1900 */
[----:B------:R-:W2:Y:S01]  /*04a0*/  LDG.E R13, desc[UR4][R10.64] ;  /* 0x000000040a0d7981 */ /* 0x000ea2000c1e1900 */
[----:B0-----:R-:W-:-:S04]  /*04b0*/  IMAD.WIDE R14, R0, 0x4, R10 ;  /* 0x00000004000e7825 */ /* 0x001fc800078e020a */
[----:B--2---:R-:W-:Y:S01]  /*04c0*/  FFMA R21, R2, R13, R2 ;  /* 0x0000000d02157223 */ /* 0x004fe20000000002 */
[----:B------:R-:W-:-:S04]  /*04d0*/  IMAD.WIDE R12, R0, 0x4, R8 ;  /* 0x00000004000c7825 */ /* 0x000fc800078e0208 */
[----:B------:R1:W-:Y:S04]  /*04e0*/  STG.E desc[UR4][R10.64], R21 ;  /* 0x000000150a007986 */ /* 0x0003e8000c101904 */
[----:B------:R-:W2:Y:S04]  /*04f0*/  LDG.E R12, desc[UR4][R12.64] ;  /* 0x000000040c0c7981 */ /* 0x000ea8000c1e1900 */
[----:B------:R-:W2:Y:S01]  /*0500*/  LDG.E R5, desc[UR4][R14.64] ;  /* 0x000000040e057981 */ /* 0x000ea2000c1e1900 */
[----:B------:R-:W-:-:S04]  /*0510*/  LEA R3, R0, R3, 0x2 ;  /* 0x0000000300037211 */ /* 0x000fc800078e10ff */
[----:B------:R-:W-:Y:S01]  /*0520*/  ISETP.GE.AND P0, PT, R3, UR6, PT ;  /* 0x0000000603007c0c */ /* 0x000fe2000bf06270 */
[----:B--2---:R-:W-:-:S05]  /*0530*/  FFMA R5, R12, R5, R12 ;  /* 0x000000050c057223 */ /* 0x004fca000000000c */
[----:B------:R1:W-:Y:S07]  /*0540*/  STG.E desc[UR4][R14.64], R5 ;  /* 0x000000050e007986 */ /* 0x0003ee000c101904 */
[----:B------:R-:W-:Y:S05]  /*0550*/  @!P0 BRA `(.L_x_3) ;  /* 0xfffffffc008c8947 */ /* 0x000fea000383ffff */
[----:B------:R-:W-:Y:S05]  /*0560*/  EXIT ;  /* 0x000000000000794d */ /* 0x000fea0003800000 */
.L_x_4:
[----:B------:R-:W-:-:S00]  /*0570*/  BRA `(.L_x_4) ;  /* 0xfffffffc00fc7947 */ /* 0x000fc0000383ffff */
[----:B------:R-:W-:-:S00]  /*0580*/  NOP ;  /* 0x0000000000007918 */ /* 0x000fc00000000000 */
[----:B------:R-:W-:-:S00]  /*0590*/  NOP ;  /* 0x0000000000007918 */ /* 0x000fc00000000000 */
[----:B------:R-:W-:-:S00]  /*05a0*/  NOP ;  /* 0x0000000000007918 */ /* 0x000fc00000000000 */
[----:B------:R-:W-:-:S00]  /*05b0*/  NOP ;  /* 0x0000000000007918 */ /* 0x000fc00000000000 */
[----:B------:R-:W-:-:S00]  /*05c0*/  NOP ;  /* 0x0000000000007918 */ /* 0x000fc00000000000 */
[----:B------:R-:W-:-:S00]  /*05d0*/  NOP ;  /* 0x0000000000007918 */ /* 0x000fc00000000000 */
[----:B------:R-:W-:-:S00]  /*05e0*/  NOP ;  /* 0x0000000000007918 */ /* 0x000fc00000000000 */
[----:B------:R-:W-:-:S00]  /*05f0*/  NOP ;  /* 0x0000000000007918 */ /* 0x000fc00000000000 */
.L_x_5:


//--------------------- .nv.shared.reserved.0     --------------------------
	.section	.nv.shared.reserved.0,"aw",@nobits
	.weak		__nv_reservedSMEM_offset_0_alias
	.size		__nv_reservedSMEM_offset_0_alias, 0, 64
	.other		__nv_reservedSMEM_offset_0_alias,@"STO_CUDA_RESERVED_SHARED STV_DEFAULT"
__nv_reservedSMEM_offset_0_alias:
	.zero		0
	.zero		64


//--------------------- .nv.constant0._Z3addiPfS_ --------------------------
	.section	.nv.constant0._Z3addiPfS_,"a",@progbits
	.sectionflags	@""
	.align	4
.nv.constant0._Z3addiPfS_:
	.zero		920


//--------------------- SYMBOLS --------------------------

	.type		.nv.reservedSmem.offset0,@object
	.size		.nv.reservedSmem.offset0,0x4
